//
// Generated by NVIDIA NVVM Compiler
//
// Compiler Build ID: CL-36424714
// Cuda compilation tools, release 13.0, V13.0.88
// Based on NVVM 20.0.0
//

.version 9.0
.target sm_100
.address_size 64

	// .globl	_Z6kernelPKfPfi

.visible .entry _Z6kernelPKfPfi(
	.param .u64 .ptr .align 1 _Z6kernelPKfPfi_param_0,
	.param .u64 .ptr .align 1 _Z6kernelPKfPfi_param_1,
	.param .u32 _Z6kernelPKfPfi_param_2
)
.maxntid 256
.minnctapersm 4
{
	.reg .pred 	%p<2>;
	.reg .b32 	%r<6>;
	.reg .b32 	%f<4>;
	.reg .b64 	%rd<8>;

	ld.param.u64 	%rd1, [_Z6kernelPKfPfi_param_0];
	ld.param.u64 	%rd2, [_Z6kernelPKfPfi_param_1];
	ld.param.u32 	%r2, [_Z6kernelPKfPfi_param_2];
	mov.u32 	%r3, %ctaid.x;
	mov.u32 	%r4, %ntid.x;
	mov.u32 	%r5, %tid.x;
	mad.lo.s32 	%r1, %r3, %r4, %r5;
	setp.ge.s32 	%p1, %r1, %r2;
	@%p1 bra 	$L__BB0_2;
	cvta.to.global.u64 	%rd3, %rd1;
	cvta.to.global.u64 	%rd4, %rd2;
	mul.wide.s32 	%rd5, %r1, 4;
	add.s64 	%rd6, %rd3, %rd5;
	ld.global.f32 	%f1, [%rd6];
	fma.rn.f32 	%f2, %f1, %f1, 0f3F800000;
	sqrt.rn.f32 	%f3, %f2;
	add.s64 	%rd7, %rd4, %rd5;
	st.global.f32 	[%rd7], %f3;
$L__BB0_2:
	ret;

}


// ===== COMPILED SASS (sm_100) =====

	.target	sm_100

	.elftype	@"ET_EXEC"


//--------------------- .note.nv.tkinfo           --------------------------
	.section	.note.nv.tkinfo,"",@"SHT_NOTE"
	.sectionflags	@"SHF_NOTE_NV_TKINFO"
	.tkinfo
        /*0018*/ 	.word	0x00000002
        /*0030*/ 	.string	""
        /*0030*/ 	.string	"ptxas"
        /*0030*/ 	.string	"Cuda compilation tools, release 13.0, V13.0.88"
        /*0030*/ 	.string	"Build cuda_13.0.r13.0/compiler.36424714_0"
        /*0030*/ 	.string	"-arch sm_100 -m 64 "



//--------------------- .note.nv.cuinfo           --------------------------
	.section	.note.nv.cuinfo,"",@"SHT_NOTE"
	.sectionflags	@"SHF_NOTE_NV_CUINFO"
        /*0018*/ 	.short	0x0002
        /*001a*/ 	.short	0x0064
        /*001c*/ 	.short	0x0082
	.zero		2


//--------------------- .nv.info                  --------------------------
	.section	.nv.info,"",@"SHT_CUDA_INFO"
	.align	4


	//----- nvinfo : EIATTR_REGCOUNT
	.align		4
        /*0000*/ 	.byte	0x04, 0x2f
        /*0002*/ 	.short	(.L_1 - .L_0)
	.align		4
.L_0:
        /*0004*/ 	.word	index@(_Z6kernelPKfPfi)
        /*0008*/ 	.word	0x0000000c


	//----- nvinfo : EIATTR_FRAME_SIZE
	.align		4
.L_1:
        /*000c*/ 	.byte	0x04, 0x11
        /*000e*/ 	.short	(.L_3 - .L_2)
	.align		4
.L_2:
        /*0010*/ 	.word	index@($__internal_0_$__cuda_sm20_sqrt_rn_f32_slowpath)
        /*0014*/ 	.word	0x00000000


	//----- nvinfo : EIATTR_FRAME_SIZE
	.align		4
.L_3:
        /*0018*/ 	.byte	0x04, 0x11
        /*001a*/ 	.short	(.L_5 - .L_4)
	.align		4
.L_4:
        /*001c*/ 	.word	index@(_Z6kernelPKfPfi)
        /*0020*/ 	.word	0x00000000


	//----- nvinfo : EIATTR_MIN_STACK_SIZE
	.align		4
.L_5:
        /*0024*/ 	.byte	0x04, 0x12
        /*0026*/ 	.short	(.L_7 - .L_6)
	.align		4
.L_6:
        /*0028*/ 	.word	index@(_Z6kernelPKfPfi)
        /*002c*/ 	.word	0x00000000
.L_7:


//--------------------- .nv.compat                --------------------------
	.section	.nv.compat,"",@"SHT_CUDA_COMPAT_INFO"
	.align	4
        /*0000*/ 	.byte	0x02, 0x09, 0x00, 0x00, 0x02, 0x02, 0x01, 0x00, 0x02, 0x05, 0x05, 0x00, 0x03, 0x07, 0x01, 0x01
        /*0010*/ 	.byte	0x02, 0x03, 0x00, 0x00, 0x02, 0x06, 0x01, 0x00, 0x04, 0x0b, 0x08, 0x00, 0x01, 0x00, 0x00, 0x00
        /*0020*/ 	.byte	0x00, 0x00, 0x00, 0x00


//--------------------- .nv.info._Z6kernelPKfPfi  --------------------------
	.section	.nv.info._Z6kernelPKfPfi,"",@"SHT_CUDA_INFO"
	.sectionflags	@""
	.align	4


	//----- nvinfo : EIATTR_CUDA_API_VERSION
	.align		4
        /*0000*/ 	.byte	0x04, 0x37
        /*0002*/ 	.short	(.L_9 - .L_8)
.L_8:
        /*0004*/ 	.word	0x00000082


	//----- nvinfo : EIATTR_KPARAM_INFO
	.align		4
.L_9:
        /*0008*/ 	.byte	0x04, 0x17
        /*000a*/ 	.short	(.L_11 - .L_10)
.L_10:
        /*000c*/ 	.word	0x00000000
        /*0010*/ 	.short	0x0002
        /*0012*/ 	.short	0x0010
        /*0014*/ 	.byte	0x00, 0xf0, 0x11, 0x00


	//----- nvinfo : EIATTR_KPARAM_INFO
	.align		4
.L_11:
        /*0018*/ 	.byte	0x04, 0x17
        /*001a*/ 	.short	(.L_13 - .L_12)
.L_12:
        /*001c*/ 	.word	0x00000000
        /*0020*/ 	.short	0x0001
        /*0022*/ 	.short	0x0008
        /*0024*/ 	.byte	0x00, 0xf5, 0x21, 0x00


	//----- nvinfo : EIATTR_KPARAM_INFO
	.align		4
.L_13:
        /*0028*/ 	.byte	0x04, 0x17
        /*002a*/ 	.short	(.L_15 - .L_14)
.L_14:
        /*002c*/ 	.word	0x00000000
        /*0030*/ 	.short	0x0000
        /*0032*/ 	.short	0x0000
        /*0034*/ 	.byte	0x00, 0xf5, 0x21, 0x00


	//----- nvinfo : EIATTR_SPARSE_MMA_MASK
	.align		4
.L_15:
        /*0038*/ 	.byte	0x03, 0x50
        /*003a*/ 	.short	0x0000


	//----- nvinfo : EIATTR_MAXREG_COUNT
	.align		4
        /*003c*/ 	.byte	0x03, 0x1b
        /*003e*/ 	.short	0x0040


	//----- nvinfo : EIATTR_MERCURY_ISA_VERSION
	.align		4
        /*0040*/ 	.byte	0x03, 0x5f
        /*0042*/ 	.short	0x0101


	//----- nvinfo : EIATTR_VRC_CTA_INIT_COUNT
	.align		4
        /*0044*/ 	.byte	0x02, 0x4a
	.zero		1
	.zero		1


	//----- nvinfo : EIATTR_EXIT_INSTR_OFFSETS
	.align		4
        /*0048*/ 	.byte	0x04, 0x1c
        /*004a*/ 	.short	(.L_17 - .L_16)


	//   ....[0]....
.L_16:
        /*004c*/ 	.word	0x00000070


	//   ....[1]....
        /*0050*/ 	.word	0x000001d0


	//----- nvinfo : EIATTR_MAX_THREADS
	.align		4
.L_17:
        /*0054*/ 	.byte	0x04, 0x05
        /*0056*/ 	.short	(.L_19 - .L_18)
.L_18:
        /*0058*/ 	.word	0x00000100
        /*005c*/ 	.word	0x00000001
        /*0060*/ 	.word	0x00000001


	//----- nvinfo : EIATTR_CRS_STACK_SIZE
	.align		4
.L_19:
        /*0064*/ 	.byte	0x04, 0x1e
        /*0066*/ 	.short	(.L_21 - .L_20)
.L_20:
        /*0068*/ 	.word	0x00000000


	//----- nvinfo : EIATTR_CBANK_PARAM_SIZE
	.align		4
.L_21:
        /*006c*/ 	.byte	0x03, 0x19
        /*006e*/ 	.short	0x0014


	//----- nvinfo : EIATTR_PARAM_CBANK
	.align		4
        /*0070*/ 	.byte	0x04, 0x0a
        /*0072*/ 	.short	(.L_23 - .L_22)
	.align		4
.L_22:
        /*0074*/ 	.word	index@(.nv.constant0._Z6kernelPKfPfi)
        /*0078*/ 	.short	0x0380
        /*007a*/ 	.short	0x0014


	//----- nvinfo : EIATTR_SW_WAR
	.align		4
.L_23:
        /*007c*/ 	.byte	0x04, 0x36
        /*007e*/ 	.short	(.L_25 - .L_24)
.L_24:
        /*0080*/ 	.word	0x00000008
.L_25:


//--------------------- .nv.callgraph             --------------------------
	.section	.nv.callgraph,"",@"SHT_CUDA_CALLGRAPH"
	.align	4
	.sectionentsize	8
	.align		4
        /*0000*/ 	.word	0x00000000
	.align		4
        /*0004*/ 	.word	0xffffffff
	.align		4
        /*0008*/ 	.word	0x00000000
	.align		4
        /*000c*/ 	.word	0xfffffffe
	.align		4
        /*0010*/ 	.word	0x00000000
	.align		4
        /*0014*/ 	.word	0xfffffffd
	.align		4
        /*0018*/ 	.word	0x00000000
	.align		4
        /*001c*/ 	.word	0xfffffffc


//--------------------- .text._Z6kernelPKfPfi     --------------------------
	.section	.text._Z6kernelPKfPfi,"ax",@progbits
	.align	128
        .global         _Z6kernelPKfPfi
        .type           _Z6kernelPKfPfi,@function
        .size           _Z6kernelPKfPfi,(.L_x_5 - _Z6kernelPKfPfi)
        .other          _Z6kernelPKfPfi,@"STO_CUDA_ENTRY STV_DEFAULT"
_Z6kernelPKfPfi:
.text._Z6kernelPKfPfi:
[----:B------:R-:W-:Y:S01]  /*0000*/  LDC R1, c[0x0][0x37c] ;  /* 0x0000df00ff017b82 */ /* 0x000fe20000000800 */
[----:B------:R-:W0:Y:S07]  /*0010*/  S2R R0, SR_TID.X ;  /* 0x0000000000007919 */ /* 0x000e2e0000002100 */
[----:B------:R-:W0:Y:S01]  /*0020*/  S2UR UR4, SR_CTAID.X ;  /* 0x00000000000479c3 */ /* 0x000e220000002500 */
[----:B------:R-:W1:Y:S07]  /*0030*/  LDCU UR5, c[0x0][0x390] ;  /* 0x00007200ff0577ac */ /* 0x000e6e0008000800 */
[----:B------:R-:W0:Y:S02]  /*0040*/  LDC R5, c[0x0][0x360] ;  /* 0x0000d800ff057b82 */ /* 0x000e240000000800 */
[----:B0-----:R-:W-:-:S05]  /*0050*/  IMAD R5, R5, UR4, R0 ;  /* 0x0000000405057c24 */ /* 0x001fca000f8e0200 */
[----:B-1----:R-:W-:-:S13]  /*0060*/  ISETP.GE.AND P0, PT, R5, UR5, PT ;  /* 0x0000000505007c0c */ /* 0x002fda000bf06270 */
[----:B------:R-:W-:Y:S05]  /*0070*/  @P0 EXIT ;  /* 0x000000000000094d */ /* 0x000fea0003800000 */
[----:B------:R-:W0:Y:S01]  /*0080*/  LDC.64 R2, c[0x0][0x380] ;  /* 0x0000e000ff027b82 */ /* 0x000e220000000a00 */
[----:B------:R-:W1:Y:S01]  /*0090*/  LDCU.64 UR4, c[0x0][0x358] ;  /* 0x00006b00ff0477ac */ /* 0x000e620008000a00 */
[----:B0-----:R-:W-:-:S06]  /*00a0*/  IMAD.WIDE R2, R5, 0x4, R2 ;  /* 0x0000000405027825 */ /* 0x001fcc00078e0202 */
[----:B-1----:R-:W2:Y:S01]  /*00b0*/  LDG.E R2, desc[UR4][R2.64] ;  /* 0x0000000402027981 */ /* 0x002ea2000c1e1900 */
[----:B------:R-:W-:Y:S01]  /*00c0*/  BSSY.RECONVERGENT B0, `(.L_x_0) ;  /* 0x000000d000007945 */ /* 0x000fe20003800200 */
[----:B--2---:R-:W-:-:S04]  /*00d0*/  FFMA R0, R2, R2, 1 ;  /* 0x3f80000002007423 */ /* 0x004fc80000000002 */
[----:B------:R0:W1:Y:S01]  /*00e0*/  MUFU.RSQ R7, R0 ;  /* 0x0000000000077308 */ /* 0x0000620000001400 */
[----:B------:R-:W-:-:S04]  /*00f0*/  IADD3 R4, PT, PT, R0, -0xd000000, RZ ;  /* 0xf300000000047810 */ /* 0x000fc80007ffe0ff */
[----:B------:R-:W-:-:S13]  /*0100*/  ISETP.GT.U32.AND P0, PT, R4, 0x727fffff, PT ;  /* 0x727fffff0400780c */ /* 0x000fda0003f04070 */
[----:B01----:R-:W-:Y:S05]  /*0110*/  @!P0 BRA `(.L_x_1) ;  /* 0x00000000000c8947 */ /* 0x003fea0003800000 */
[----:B------:R-:W-:-:S07]  /*0120*/  MOV R9, 0x140 ;  /* 0x0000014000097802 */ /* 0x000fce0000000f00 */
[----:B------:R-:W-:Y:S05]  /*0130*/  CALL.REL.NOINC `($__internal_0_$__cuda_sm20_sqrt_rn_f32_slowpath) ;  /* 0x0000000000287944 */ /* 0x000fea0003c00000 */
[----:B------:R-:W-:Y:S05]  /*0140*/  BRA `(.L_x_2) ;  /* 0x0000000000107947 */ /* 0x000fea0003800000 */
.L_x_1:
[----:B------:R-:W-:Y:S01]  /*0150*/  FMUL.FTZ R3, R0, R7 ;  /* 0x0000000700037220 */ /* 0x000fe20000410000 */
[----:B------:R-:W-:-:S03]  /*0160*/  FMUL.FTZ R7, R7, 0.5 ;  /* 0x3f00000007077820 */ /* 0x000fc60000410000 */
[----:B------:R-:W-:-:S04]  /*0170*/  FFMA R0, -R3, R3, R0 ;  /* 0x0000000303007223 */ /* 0x000fc80000000100 */
[----:B------:R-:W-:-:S07]  /*0180*/  FFMA R7, R0, R7, R3 ;  /* 0x0000000700077223 */ /* 0x000fce0000000003 */
.L_x_2:
[----:B------:R-:W-:Y:S05]  /*0190*/  BSYNC.RECONVERGENT B0 ;  /* 0x0000000000007941 */ /* 0x000fea0003800200 */
.L_x_0:
[----:B------:R-:W0:Y:S02]  /*01a0*/  LDC.64 R2, c[0x0][0x388] ;  /* 0x0000e200ff027b82 */ /* 0x000e240000000a00 */
[----:B0-----:R-:W-:-:S05]  /*01b0*/  IMAD.WIDE R2, R5, 0x4, R2 ;  /* 0x0000000405027825 */ /* 0x001fca00078e0202 */
[----:B------:R-:W-:Y:S01]  /*01c0*/  STG.E desc[UR4][R2.64], R7 ;  /* 0x0000000702007986 */ /* 0x000fe2000c101904 */
[----:B------:R-:W-:Y:S05]  /*01d0*/  EXIT ;  /* 0x000000000000794d */ /* 0x000fea0003800000 */
        .weak           $__internal_0_$__cuda_sm20_sqrt_rn_f32_slowpath
        .type           $__internal_0_$__cuda_sm20_sqrt_rn_f32_slowpath,@function
        .size           $__internal_0_$__cuda_sm20_sqrt_rn_f32_slowpath,(.L_x_5 - $__internal_0_$__cuda_sm20_sqrt_rn_f32_slowpath)
$__internal_0_$__cuda_sm20_sqrt_rn_f32_slowpath:
[----:B------:R-:W-:-:S13]  /*01e0*/  LOP3.LUT P0, RZ, R0, 0x7fffffff, RZ, 0xc0, !PT ;  /* 0x7fffffff00ff7812 */ /* 0x000fda000780c0ff */
[----:B------:R-:W-:Y:S01]  /*01f0*/  @!P0 MOV R2, R0 ;  /* 0x0000000000028202 */ /* 0x000fe20000000f00 */
[----:B------:R-:W-:Y:S06]  /*0200*/  @!P0 BRA `(.L_x_3) ;  /* 0x0000000000408947 */ /* 0x000fec0003800000 */
[----:B------:R-:W-:-:S13]  /*0210*/  FSETP.GEU.FTZ.AND P0, PT, R0, RZ, PT ;  /* 0x000000ff0000720b */ /* 0x000fda0003f1e000 */
[----:B------:R-:W-:Y:S01]  /*0220*/  @!P0 MOV R2, 0x7fffffff ;  /* 0x7fffffff00028802 */ /* 0x000fe20000000f00 */
[----:B------:R-:W-:Y:S06]  /*0230*/  @!P0 BRA `(.L_x_3) ;  /* 0x0000000000348947 */ /* 0x000fec0003800000 */
[----:B------:R-:W-:-:S13]  /*0240*/  FSETP.GTU.FTZ.AND P0, PT, |R0|, +INF , PT ;  /* 0x7f8000000000780b */ /* 0x000fda0003f1c200 */
[----:B------:R-:W-:Y:S01]  /*0250*/  @P0 FADD.FTZ R2, R0, 1 ;  /* 0x3f80000000020421 */ /* 0x000fe20000010000 */
[----:B------:R-:W-:Y:S06]  /*0260*/  @P0 BRA `(.L_x_3) ;  /* 0x0000000000280947 */ /* 0x000fec0003800000 */
[----:B------:R-:W-:-:S13]  /*0270*/  FSETP.NEU.FTZ.AND P0, PT, |R0|, +INF , PT ;  /* 0x7f8000000000780b */ /* 0x000fda0003f1d200 */
[----:B------:R-:W-:-:S04]  /*0280*/  @P0 FFMA R3, R0, 1.84467440737095516160e+19, RZ ;  /* 0x5f80000000030823 */ /* 0x000fc800000000ff */
[----:B------:R-:W0:Y:S02]  /*0290*/  @P0 MUFU.RSQ R2, R3 ;  /* 0x0000000300020308 */ /* 0x000e240000001400 */
[----:B0-----:R-:W-:Y:S01]  /*02a0*/  @P0 FMUL.FTZ R4, R3, R2 ;  /* 0x0000000203040220 */ /* 0x001fe20000410000 */
[----:B------:R-:W-:Y:S01]  /*02b0*/  @P0 FMUL.FTZ R8, R2, 0.5 ;  /* 0x3f00000002080820 */ /* 0x000fe20000410000 */
[----:B------:R-:W-:Y:S02]  /*02c0*/  @!P0 MOV R2, R0 ;  /* 0x0000000000028202 */ /* 0x000fe40000000f00 */
[----:B------:R-:W-:-:S04]  /*02d0*/  @P0 FADD.FTZ R6, -R4, -RZ ;  /* 0x800000ff04060221 */ /* 0x000fc80000010100 */
[----:B------:R-:W-:-:S04]  /*02e0*/  @P0 FFMA R7, R4, R6, R3 ;  /* 0x0000000604070223 */ /* 0x000fc80000000003 */
[----:B------:R-:W-:-:S04]  /*02f0*/  @P0 FFMA R7, R7, R8, R4 ;  /* 0x0000000807070223 */ /* 0x000fc80000000004 */
[----:B------:R-:W-:-:S07]  /*0300*/  @P0 FMUL.FTZ R2, R7, 2.3283064365386962891e-10 ;  /* 0x2f80000007020820 */ /* 0x000fce0000410000 */
.L_x_3:
[----:B------:R-:W-:Y:S01]  /*0310*/  HFMA2 R3, -RZ, RZ, 0, 0 ;  /* 0x00000000ff037431 */ /* 0x000fe200000001ff */
[----:B------:R-:W-:Y:S02]  /*0320*/  MOV R7, R2 ;  /* 0x0000000200077202 */ /* 0x000fe40000000f00 */
[----:B------:R-:W-:-:S04]  /*0330*/  MOV R2, R9 ;  /* 0x0000000900027202 */ /* 0x000fc80000000f00 */
[----:B------:R-:W-:Y:S05]  /*0340*/  RET.REL.NODEC R2 `(_Z6kernelPKfPfi) ;  /* 0xfffffffc022c7950 */ /* 0x000fea0003c3ffff */
.L_x_4:
[----:B------:R-:W-:-:S00]  /*0350*/  BRA `(.L_x_4) ;  /* 0xfffffffc00fc7947 */ /* 0x000fc0000383ffff */
[----:B------:R-:W-:-:S00]  /*0360*/  NOP ;  /* 0x0000000000007918 */ /* 0x000fc00000000000 */
        /* <DEDUP_REMOVED lines=9> */
.L_x_5:


//--------------------- .nv.shared.reserved.0     --------------------------
	.section	.nv.shared.reserved.0,"aw",@nobits
	.weak		__nv_reservedSMEM_offset_0_alias
	.size		__nv_reservedSMEM_offset_0_alias, 0, 64
	.other		__nv_reservedSMEM_offset_0_alias,@"STO_CUDA_RESERVED_SHARED STV_DEFAULT"
__nv_reservedSMEM_offset_0_alias:
	.zero		0
	.zero		64


//--------------------- .nv.constant0._Z6kernelPKfPfi --------------------------
	.section	.nv.constant0._Z6kernelPKfPfi,"a",@progbits
	.sectionflags	@""
	.align	4
.nv.constant0._Z6kernelPKfPfi:
	.zero		916


//--------------------- SYMBOLS --------------------------

	.type		.nv.reservedSmem.offset0,@object
	.size		.nv.reservedSmem.offset0,0x4
